//
// Generated by NVIDIA NVVM Compiler
//
// Compiler Build ID: CL-36424714
// Cuda compilation tools, release 13.0, V13.0.88
// Based on NVVM 20.0.0
//

.version 9.0
.target sm_100
.address_size 64

	// .globl	_Z12vecAddKernelPfS_S_i
.extern .func  (.param .b32 func_retval0) vprintf
(
	.param .b64 vprintf_param_0,
	.param .b64 vprintf_param_1
)
;
.global .align 1 .b8 $str[14] = {45, 65, 58, 32, 37, 102, 32, 66, 58, 32, 37, 102, 32};
.global .align 1 .b8 $str$1[8] = {67, 58, 32, 37, 102, 32, 10};

.visible .entry _Z12vecAddKernelPfS_S_i(
	.param .u64 .ptr .align 1 _Z12vecAddKernelPfS_S_i_param_0,
	.param .u64 .ptr .align 1 _Z12vecAddKernelPfS_S_i_param_1,
	.param .u64 .ptr .align 1 _Z12vecAddKernelPfS_S_i_param_2,
	.param .u32 _Z12vecAddKernelPfS_S_i_param_3
)
{
	.local .align 16 .b8 	__local_depot0[16];
	.reg .b64 	%SP;
	.reg .b64 	%SPL;
	.reg .pred 	%p<2>;
	.reg .b32 	%r<10>;
	.reg .b32 	%f<7>;
	.reg .b64 	%rd<18>;
	.reg .b64 	%fd<4>;

	mov.u64 	%SPL, __local_depot0;
	cvta.local.u64 	%SP, %SPL;
	ld.param.u64 	%rd5, [_Z12vecAddKernelPfS_S_i_param_0];
	ld.param.u64 	%rd6, [_Z12vecAddKernelPfS_S_i_param_1];
	ld.param.u64 	%rd7, [_Z12vecAddKernelPfS_S_i_param_2];
	ld.param.u32 	%r2, [_Z12vecAddKernelPfS_S_i_param_3];
	cvta.to.global.u64 	%rd1, %rd7;
	cvta.to.global.u64 	%rd2, %rd6;
	cvta.to.global.u64 	%rd3, %rd5;
	add.u64 	%rd8, %SP, 0;
	add.u64 	%rd4, %SPL, 0;
	ld.global.f32 	%f1, [%rd3];
	cvt.f64.f32 	%fd1, %f1;
	ld.global.f32 	%f2, [%rd2];
	cvt.f64.f32 	%fd2, %f2;
	st.local.v2.f64 	[%rd4], {%fd1, %fd2};
	mov.u64 	%rd9, $str;
	cvta.global.u64 	%rd10, %rd9;
	{ // callseq 0, 0
	.param .b64 param0;
	st.param.b64 	[param0], %rd10;
	.param .b64 param1;
	st.param.b64 	[param1], %rd8;
	.param .b32 retval0;
	call.uni (retval0), 
	vprintf, 
	(
	param0, 
	param1
	);
	ld.param.b32 	%r3, [retval0];
	} // callseq 0
	mov.u32 	%r5, %ntid.x;
	mov.u32 	%r6, %ctaid.x;
	mov.u32 	%r7, %tid.x;
	mad.lo.s32 	%r1, %r5, %r6, %r7;
	setp.ge.s32 	%p1, %r1, %r2;
	@%p1 bra 	$L__BB0_2;
	mul.wide.s32 	%rd11, %r1, 4;
	add.s64 	%rd12, %rd3, %rd11;
	ld.global.f32 	%f3, [%rd12];
	add.s64 	%rd13, %rd2, %rd11;
	ld.global.f32 	%f4, [%rd13];
	add.f32 	%f5, %f3, %f4;
	add.s64 	%rd14, %rd1, %rd11;
	st.global.f32 	[%rd14], %f5;
$L__BB0_2:
	ld.global.f32 	%f6, [%rd1];
	cvt.f64.f32 	%fd3, %f6;
	st.local.f64 	[%rd4], %fd3;
	mov.u64 	%rd15, $str$1;
	cvta.global.u64 	%rd16, %rd15;
	{ // callseq 1, 0
	.param .b64 param0;
	st.param.b64 	[param0], %rd16;
	.param .b64 param1;
	st.param.b64 	[param1], %rd8;
	.param .b32 retval0;
	call.uni (retval0), 
	vprintf, 
	(
	param0, 
	param1
	);
	ld.param.b32 	%r8, [retval0];
	} // callseq 1
	ret;

}


// ===== COMPILED SASS (sm_100) =====

	.target	sm_100

	.elftype	@"ET_EXEC"


//--------------------- .note.nv.tkinfo           --------------------------
	.section	.note.nv.tkinfo,"",@"SHT_NOTE"
	.sectionflags	@"SHF_NOTE_NV_TKINFO"
	.tkinfo
        /*0018*/ 	.word	0x00000002
        /*0030*/ 	.string	""
        /*0030*/ 	.string	"ptxas"
        /*0030*/ 	.string	"Cuda compilation tools, release 13.0, V13.0.88"
        /*0030*/ 	.string	"Build cuda_13.0.r13.0/compiler.36424714_0"
        /*0030*/ 	.string	"-arch sm_100 -m 64 "



//--------------------- .note.nv.cuinfo           --------------------------
	.section	.note.nv.cuinfo,"",@"SHT_NOTE"
	.sectionflags	@"SHF_NOTE_NV_CUINFO"
        /*0018*/ 	.short	0x0002
        /*001a*/ 	.short	0x0064
        /*001c*/ 	.short	0x0082
	.zero		2


//--------------------- .nv.info                  --------------------------
	.section	.nv.info,"",@"SHT_CUDA_INFO"
	.align	4


	//----- nvinfo : EIATTR_REGCOUNT
	.align		4
        /*0000*/ 	.byte	0x04, 0x2f
        /*0002*/ 	.short	(.L_3 - .L_2)
	.align		4
.L_2:
        /*0004*/ 	.word	index@(_Z12vecAddKernelPfS_S_i)
        /*0008*/ 	.word	0x00000018


	//----- nvinfo : EIATTR_FRAME_SIZE
	.align		4
.L_3:
        /*000c*/ 	.byte	0x04, 0x11
        /*000e*/ 	.short	(.L_5 - .L_4)
	.align		4
.L_4:
        /*0010*/ 	.word	index@(_Z12vecAddKernelPfS_S_i)
        /*0014*/ 	.word	0x00000010


	//----- nvinfo : EIATTR_MIN_STACK_SIZE
	.align		4
.L_5:
        /*0018*/ 	.byte	0x04, 0x12
        /*001a*/ 	.short	(.L_7 - .L_6)
	.align		4
.L_6:
        /*001c*/ 	.word	index@(_Z12vecAddKernelPfS_S_i)
        /*0020*/ 	.word	0x00000010
.L_7:


//--------------------- .nv.compat                --------------------------
	.section	.nv.compat,"",@"SHT_CUDA_COMPAT_INFO"
	.align	4
        /*0000*/ 	.byte	0x02, 0x09, 0x00, 0x00, 0x02, 0x02, 0x01, 0x00, 0x02, 0x05, 0x05, 0x00, 0x03, 0x07, 0x01, 0x01
        /*0010*/ 	.byte	0x02, 0x03, 0x00, 0x00, 0x02, 0x06, 0x01, 0x00, 0x04, 0x0b, 0x08, 0x00, 0x09, 0x00, 0x00, 0x00
        /*0020*/ 	.byte	0x00, 0x00, 0x00, 0x00


//--------------------- .nv.info._Z12vecAddKernelPfS_S_i --------------------------
	.section	.nv.info._Z12vecAddKernelPfS_S_i,"",@"SHT_CUDA_INFO"
	.sectionflags	@""
	.align	4


	//----- nvinfo : EIATTR_CUDA_API_VERSION
	.align		4
        /*0000*/ 	.byte	0x04, 0x37
        /*0002*/ 	.short	(.L_9 - .L_8)
.L_8:
        /*0004*/ 	.word	0x00000082


	//----- nvinfo : EIATTR_KPARAM_INFO
	.align		4
.L_9:
        /*0008*/ 	.byte	0x04, 0x17
        /*000a*/ 	.short	(.L_11 - .L_10)
.L_10:
        /*000c*/ 	.word	0x00000000
        /*0010*/ 	.short	0x0003
        /*0012*/ 	.short	0x0018
        /*0014*/ 	.byte	0x00, 0xf0, 0x11, 0x00


	//----- nvinfo : EIATTR_KPARAM_INFO
	.align		4
.L_11:
        /*0018*/ 	.byte	0x04, 0x17
        /*001a*/ 	.short	(.L_13 - .L_12)
.L_12:
        /*001c*/ 	.word	0x00000000
        /*0020*/ 	.short	0x0002
        /*0022*/ 	.short	0x0010
        /*0024*/ 	.byte	0x00, 0xf5, 0x21, 0x00


	//----- nvinfo : EIATTR_KPARAM_INFO
	.align		4
.L_13:
        /*0028*/ 	.byte	0x04, 0x17
        /*002a*/ 	.short	(.L_15 - .L_14)
.L_14:
        /*002c*/ 	.word	0x00000000
        /*0030*/ 	.short	0x0001
        /*0032*/ 	.short	0x0008
        /*0034*/ 	.byte	0x00, 0xf5, 0x21, 0x00


	//----- nvinfo : EIATTR_KPARAM_INFO
	.align		4
.L_15:
        /*0038*/ 	.byte	0x04, 0x17
        /*003a*/ 	.short	(.L_17 - .L_16)
.L_16:
        /*003c*/ 	.word	0x00000000
        /*0040*/ 	.short	0x0000
        /*0042*/ 	.short	0x0000
        /*0044*/ 	.byte	0x00, 0xf5, 0x21, 0x00


	//----- nvinfo : EIATTR_SPARSE_MMA_MASK
	.align		4
.L_17:
        /*0048*/ 	.byte	0x03, 0x50
        /*004a*/ 	.short	0x0000


	//----- nvinfo : EIATTR_MAXREG_COUNT
	.align		4
        /*004c*/ 	.byte	0x03, 0x1b
        /*004e*/ 	.short	0x00ff


	//----- nvinfo : EIATTR_EXTERNS
	.align		4
        /*0050*/ 	.byte	0x04, 0x0f
        /*0052*/ 	.short	(.L_19 - .L_18)


	//   ....[0]....
	.align		4
.L_18:
        /*0054*/ 	.word	index@(vprintf)


	//----- nvinfo : EIATTR_MERCURY_ISA_VERSION
	.align		4
.L_19:
        /*0058*/ 	.byte	0x03, 0x5f
        /*005a*/ 	.short	0x0101


	//----- nvinfo : EIATTR_VRC_CTA_INIT_COUNT
	.align		4
        /*005c*/ 	.byte	0x02, 0x4a
	.zero		1
	.zero		1


	//----- nvinfo : EIATTR_SYSCALL_OFFSETS
	.align		4
        /*0060*/ 	.byte	0x04, 0x46
        /*0062*/ 	.short	(.L_21 - .L_20)


	//   ....[0]....
.L_20:
        /*0064*/ 	.word	0x00000160


	//   ....[1]....
        /*0068*/ 	.word	0x00000330


	//----- nvinfo : EIATTR_EXIT_INSTR_OFFSETS
	.align		4
.L_21:
        /*006c*/ 	.byte	0x04, 0x1c
        /*006e*/ 	.short	(.L_23 - .L_22)


	//   ....[0]....
.L_22:
        /*0070*/ 	.word	0x00000340


	//----- nvinfo : EIATTR_CBANK_PARAM_SIZE
	.align		4
.L_23:
        /*0074*/ 	.byte	0x03, 0x19
        /*0076*/ 	.short	0x001c


	//----- nvinfo : EIATTR_PARAM_CBANK
	.align		4
        /*0078*/ 	.byte	0x04, 0x0a
        /*007a*/ 	.short	(.L_25 - .L_24)
	.align		4
.L_24:
        /*007c*/ 	.word	index@(.nv.constant0._Z12vecAddKernelPfS_S_i)
        /*0080*/ 	.short	0x0380
        /*0082*/ 	.short	0x001c


	//----- nvinfo : EIATTR_SW_WAR
	.align		4
.L_25:
        /*0084*/ 	.byte	0x04, 0x36
        /*0086*/ 	.short	(.L_27 - .L_26)
.L_26:
        /*0088*/ 	.word	0x00000008
.L_27:


//--------------------- .nv.callgraph             --------------------------
	.section	.nv.callgraph,"",@"SHT_CUDA_CALLGRAPH"
	.align	4
	.sectionentsize	8
	.align		4
        /*0000*/ 	.word	0x00000000
	.align		4
        /*0004*/ 	.word	0xffffffff
	.align		4
        /*0008*/ 	.word	index@(_Z12vecAddKernelPfS_S_i)
	.align		4
        /*000c*/ 	.word	index@(vprintf)
	.align		4
        /*0010*/ 	.word	0x00000000
	.align		4
        /*0014*/ 	.word	0xfffffffe
	.align		4
        /*0018*/ 	.word	0x00000000
	.align		4
        /*001c*/ 	.word	0xfffffffd
	.align		4
        /*0020*/ 	.word	0x00000000
	.align		4
        /*0024*/ 	.word	0xfffffffc


//--------------------- .nv.constant4             --------------------------
	.section	.nv.constant4,"a",@progbits
	.align	8
	.align		8
.nv.constant4:
        /*0000*/ 	.dword	vprintf
	.align		8
        /*0008*/ 	.dword	$str
	.align		8
        /*0010*/ 	.dword	$str$1


//--------------------- .text._Z12vecAddKernelPfS_S_i --------------------------
	.section	.text._Z12vecAddKernelPfS_S_i,"ax",@progbits
	.align	128
        .global         _Z12vecAddKernelPfS_S_i
        .type           _Z12vecAddKernelPfS_S_i,@function
        .size           _Z12vecAddKernelPfS_S_i,(.L_x_3 - _Z12vecAddKernelPfS_S_i)
        .other          _Z12vecAddKernelPfS_S_i,@"STO_CUDA_ENTRY STV_DEFAULT"
_Z12vecAddKernelPfS_S_i:
.text._Z12vecAddKernelPfS_S_i:
[----:B------:R-:W0:Y:S08]  /*0000*/  LDC R1, c[0x0][0x37c] ;  /* 0x0000df00ff017b82 */ /* 0x000e300000000800 */
[----:B------:R-:W1:Y:S01]  /*0010*/  LDC.64 R4, c[0x0][0x380] ;  /* 0x0000e000ff047b82 */ /* 0x000e620000000a00 */
[----:B------:R-:W1:Y:S01]  /*0020*/  LDCU.64 UR36, c[0x0][0x358] ;  /* 0x00006b00ff2477ac */ /* 0x000e620008000a00 */
[----:B0-----:R-:W-:-:S06]  /*0030*/  VIADD R1, R1, 0xfffffff0 ;  /* 0xfffffff001017836 */ /* 0x001fcc0000000000 */
[----:B------:R-:W0:Y:S01]  /*0040*/  LDC.64 R6, c[0x0][0x388] ;  /* 0x0000e200ff067b82 */ /* 0x000e220000000a00 */
[----:B------:R-:W2:Y:S01]  /*0050*/  LDCU UR4, c[0x0][0x2f8] ;  /* 0x00005f00ff0477ac */ /* 0x000ea20008000800 */
[----:B------:R-:W-:Y:S01]  /*0060*/  MOV R3, 0x0 ;  /* 0x0000000000037802 */ /* 0x000fe20000000f00 */
[----:B------:R-:W3:Y:S01]  /*0070*/  LDCU UR5, c[0x0][0x2fc] ;  /* 0x00005f80ff0577ac */ /* 0x000ee20008000800 */
[----:B------:R-:W4:Y:S01]  /*0080*/  LDCU.64 UR6, c[0x4][0x8] ;  /* 0x01000100ff0677ac */ /* 0x000f220008000a00 */
[----:B-1----:R4:W5:Y:S04]  /*0090*/  LDG.E R0, desc[UR36][R4.64] ;  /* 0x0000002404007981 */ /* 0x002968000c1e1900 */
[----:B0-----:R0:W5:Y:S01]  /*00a0*/  LDG.E R10, desc[UR36][R6.64] ;  /* 0x00000024060a7981 */ /* 0x001162000c1e1900 */
[----:B------:R1:W1:Y:S01]  /*00b0*/  LDC.64 R12, c[0x4][R3] ;  /* 0x01000000030c7b82 */ /* 0x0002620000000a00 */
[----:B--2---:R-:W-:Y:S01]  /*00c0*/  IADD3 R2, P0, PT, R1, UR4, RZ ;  /* 0x0000000401027c10 */ /* 0x004fe2000ff1e0ff */
[----:B----4-:R-:W-:Y:S01]  /*00d0*/  IMAD.U32 R5, RZ, RZ, UR7 ;  /* 0x00000007ff057e24 */ /* 0x010fe2000f8e00ff */
[----:B------:R-:W-:-:S03]  /*00e0*/  MOV R4, UR6 ;  /* 0x0000000600047c02 */ /* 0x000fc60008000f00 */
[----:B---3--:R-:W-:Y:S01]  /*00f0*/  IMAD.X R16, RZ, RZ, UR5, P0 ;  /* 0x00000005ff107e24 */ /* 0x008fe200080e06ff */
[----:B0-----:R-:W-:-:S03]  /*0100*/  MOV R6, R2 ;  /* 0x0000000200067202 */ /* 0x001fc60000000f00 */
[----:B------:R-:W-:Y:S01]  /*0110*/  IMAD.MOV.U32 R7, RZ, RZ, R16 ;  /* 0x000000ffff077224 */ /* 0x000fe200078e0010 */
[----:B-----5:R-:W-:Y:S08]  /*0120*/  F2F.F64.F32 R8, R0 ;  /* 0x0000000000087310 */ /* 0x020ff00000201800 */
[----:B------:R-:W0:Y:S02]  /*0130*/  F2F.F64.F32 R10, R10 ;  /* 0x0000000a000a7310 */ /* 0x000e240000201800 */
[----:B01----:R0:W-:Y:S02]  /*0140*/  STL.128 [R1], R8 ;  /* 0x0000000801007387 */ /* 0x0031e40000100c00 */
[----:B------:R-:W-:-:S07]  /*0150*/  LEPC R20, `(.L_x_0) ;  /* 0x000000001014794e */ /* 0x000fce0000000000 */
[----:B0-----:R-:W-:Y:S05]  /*0160*/  CALL.ABS.NOINC R12 ;  /* 0x000000000c007343 */ /* 0x001fea0003c00000 */
.L_x_0:
[----:B------:R-:W0:Y:S01]  /*0170*/  S2R R3, SR_CTAID.X ;  /* 0x0000000000037919 */ /* 0x000e220000002500 */
[----:B------:R-:W0:Y:S01]  /*0180*/  LDCU UR4, c[0x0][0x360] ;  /* 0x00006c00ff0477ac */ /* 0x000e220008000800 */
[----:B------:R-:W1:Y:S01]  /*0190*/  LDC.64 R6, c[0x0][0x388] ;  /* 0x0000e200ff067b82 */ /* 0x000e620000000a00 */
[----:B------:R-:W0:Y:S01]  /*01a0*/  S2R R0, SR_TID.X ;  /* 0x0000000000007919 */ /* 0x000e220000002100 */
[----:B------:R-:W2:Y:S06]  /*01b0*/  LDCU UR5, c[0x0][0x398] ;  /* 0x00007300ff0577ac */ /* 0x000eac0008000800 */
[----:B------:R-:W3:Y:S01]  /*01c0*/  LDC.64 R4, c[0x0][0x380] ;  /* 0x0000e000ff047b82 */ /* 0x000ee20000000a00 */
[----:B0-----:R-:W-:-:S05]  /*01d0*/  IMAD R3, R3, UR4, R0 ;  /* 0x0000000403037c24 */ /* 0x001fca000f8e0200 */
[C---:B--2---:R-:W-:Y:S02]  /*01e0*/  ISETP.GE.AND P0, PT, R3.reuse, UR5, PT ;  /* 0x0000000503007c0c */ /* 0x044fe4000bf06270 */
[----:B------:R-:W0:Y:S01]  /*01f0*/  LDC.64 R10, c[0x0][0x390] ;  /* 0x0000e400ff0a7b82 */ /* 0x000e220000000a00 */
[----:B------:R-:W2:Y:S10]  /*0200*/  LDCU.64 UR4, c[0x4][0x10] ;  /* 0x01000200ff0477ac */ /* 0x000eb40008000a00 */
[C---:B-1----:R-:W-:Y:S01]  /*0210*/  @!P0 IMAD.WIDE R6, R3.reuse, 0x4, R6 ;  /* 0x0000000403068825 */ /* 0x042fe200078e0206 */
[----:B------:R-:W1:Y:S03]  /*0220*/  @!P0 LDC.64 R8, c[0x0][0x390] ;  /* 0x0000e400ff088b82 */ /* 0x000e660000000a00 */
[----:B---3--:R-:W-:-:S02]  /*0230*/  @!P0 IMAD.WIDE R4, R3, 0x4, R4 ;  /* 0x0000000403048825 */ /* 0x008fc400078e0204 */
[----:B------:R-:W3:Y:S04]  /*0240*/  @!P0 LDG.E R7, desc[UR36][R6.64] ;  /* 0x0000002406078981 */ /* 0x000ee8000c1e1900 */
[----:B------:R-:W3:Y:S01]  /*0250*/  @!P0 LDG.E R0, desc[UR36][R4.64] ;  /* 0x0000002404008981 */ /* 0x000ee2000c1e1900 */
[----:B-1----:R-:W-:-:S04]  /*0260*/  @!P0 IMAD.WIDE R8, R3, 0x4, R8 ;  /* 0x0000000403088825 */ /* 0x002fc800078e0208 */
[----:B---3--:R-:W-:-:S05]  /*0270*/  @!P0 FADD R0, R0, R7 ;  /* 0x0000000700008221 */ /* 0x008fca0000000000 */
[----:B------:R1:W-:Y:S04]  /*0280*/  @!P0 STG.E desc[UR36][R8.64], R0 ;  /* 0x0000000008008986 */ /* 0x0003e8000c101924 */
[----:B0-----:R-:W3:Y:S01]  /*0290*/  LDG.E R10, desc[UR36][R10.64] ;  /* 0x000000240a0a7981 */ /* 0x001ee2000c1e1900 */
[----:B------:R-:W-:-:S04]  /*02a0*/  MOV R3, 0x0 ;  /* 0x0000000000037802 */ /* 0x000fc80000000f00 */
[----:B------:R1:W0:Y:S01]  /*02b0*/  LDC.64 R14, c[0x4][R3] ;  /* 0x01000000030e7b82 */ /* 0x0002220000000a00 */
[----:B--2---:R-:W-:Y:S01]  /*02c0*/  MOV R4, UR4 ;  /* 0x0000000400047c02 */ /* 0x004fe20008000f00 */
[----:B------:R-:W-:Y:S01]  /*02d0*/  IMAD.U32 R5, RZ, RZ, UR5 ;  /* 0x00000005ff057e24 */ /* 0x000fe2000f8e00ff */
[----:B------:R-:W-:Y:S02]  /*02e0*/  MOV R6, R2 ;  /* 0x0000000200067202 */ /* 0x000fe40000000f00 */
[----:B------:R-:W-:Y:S01]  /*02f0*/  MOV R7, R16 ;  /* 0x0000001000077202 */ /* 0x000fe20000000f00 */
[----:B---3--:R-:W2:Y:S02]  /*0300*/  F2F.F64.F32 R12, R10 ;  /* 0x0000000a000c7310 */ /* 0x008ea40000201800 */
[----:B0-2---:R1:W-:Y:S04]  /*0310*/  STL.64 [R1], R12 ;  /* 0x0000000c01007387 */ /* 0x0053e80000100a00 */
[----:B------:R-:W-:-:S07]  /*0320*/  LEPC R20, `(.L_x_1) ;  /* 0x000000001014794e */ /* 0x000fce0000000000 */
[----:B-1----:R-:W-:Y:S05]  /*0330*/  CALL.ABS.NOINC R14 ;  /* 0x000000000e007343 */ /* 0x002fea0003c00000 */
.L_x_1:
[----:B------:R-:W-:Y:S05]  /*0340*/  EXIT ;  /* 0x000000000000794d */ /* 0x000fea0003800000 */
.L_x_2:
[----:B------:R-:W-:-:S00]  /*0350*/  BRA `(.L_x_2) ;  /* 0xfffffffc00fc7947 */ /* 0x000fc0000383ffff */
[----:B------:R-:W-:-:S00]  /*0360*/  NOP ;  /* 0x0000000000007918 */ /* 0x000fc00000000000 */
        /* <DEDUP_REMOVED lines=9> */
.L_x_3:


//--------------------- .nv.global.init           --------------------------
	.section	.nv.global.init,"aw",@progbits
.nv.global.init:
	.type		$str$1,@object
	.size		$str$1,($str - $str$1)
$str$1:
        /*0000*/ 	.byte	0x43, 0x3a, 0x20, 0x25, 0x66, 0x20, 0x0a, 0x00
	.type		$str,@object
	.size		$str,(.L_0 - $str)
$str:
        /*0008*/ 	.byte	0x2d, 0x41, 0x3a, 0x20, 0x25, 0x66, 0x20, 0x42, 0x3a, 0x20, 0x25, 0x66, 0x20, 0x00
.L_0:


//--------------------- .nv.shared.reserved.0     --------------------------
	.section	.nv.shared.reserved.0,"aw",@nobits
	.weak		__nv_reservedSMEM_offset_0_alias
	.size		__nv_reservedSMEM_offset_0_alias, 0, 64
	.other		__nv_reservedSMEM_offset_0_alias,@"STO_CUDA_RESERVED_SHARED STV_DEFAULT"
__nv_reservedSMEM_offset_0_alias:
	.zero		0
	.zero		64


//--------------------- .nv.constant0._Z12vecAddKernelPfS_S_i --------------------------
	.section	.nv.constant0._Z12vecAddKernelPfS_S_i,"a",@progbits
	.sectionflags	@""
	.align	4
.nv.constant0._Z12vecAddKernelPfS_S_i:
	.zero		924


//--------------------- SYMBOLS --------------------------

	.type		.nv.reservedSmem.offset0,@object
	.size		.nv.reservedSmem.offset0,0x4
	.type		vprintf,@function
